//
// Generated by NVIDIA NVVM Compiler
//
// Compiler Build ID: CL-36424714
// Cuda compilation tools, release 13.0, V13.0.88
// Based on NVVM 20.0.0
//

.version 9.0
.target sm_100
.address_size 64

	// .globl	_Z10Batch_NormPKfPfmmmm

.visible .entry _Z10Batch_NormPKfPfmmmm(
	.param .u64 .ptr .align 1 _Z10Batch_NormPKfPfmmmm_param_0,
	.param .u64 .ptr .align 1 _Z10Batch_NormPKfPfmmmm_param_1,
	.param .u64 _Z10Batch_NormPKfPfmmmm_param_2,
	.param .u64 _Z10Batch_NormPKfPfmmmm_param_3,
	.param .u64 _Z10Batch_NormPKfPfmmmm_param_4,
	.param .u64 _Z10Batch_NormPKfPfmmmm_param_5
)
{


	ret;

}


// ===== COMPILED SASS (sm_100) =====

	.target	sm_100

	.elftype	@"ET_EXEC"


//--------------------- .note.nv.tkinfo           --------------------------
	.section	.note.nv.tkinfo,"",@"SHT_NOTE"
	.sectionflags	@"SHF_NOTE_NV_TKINFO"
	.tkinfo
        /*0018*/ 	.word	0x00000002
        /*0030*/ 	.string	""
        /*0030*/ 	.string	"ptxas"
        /*0030*/ 	.string	"Cuda compilation tools, release 13.0, V13.0.88"
        /*0030*/ 	.string	"Build cuda_13.0.r13.0/compiler.36424714_0"
        /*0030*/ 	.string	"-arch sm_100 -m 64 "



//--------------------- .note.nv.cuinfo           --------------------------
	.section	.note.nv.cuinfo,"",@"SHT_NOTE"
	.sectionflags	@"SHF_NOTE_NV_CUINFO"
        /*0018*/ 	.short	0x0002
        /*001a*/ 	.short	0x0064
        /*001c*/ 	.short	0x0082
	.zero		2


//--------------------- .nv.info                  --------------------------
	.section	.nv.info,"",@"SHT_CUDA_INFO"
	.align	4


	//----- nvinfo : EIATTR_REGCOUNT
	.align		4
        /*0000*/ 	.byte	0x04, 0x2f
        /*0002*/ 	.short	(.L_1 - .L_0)
	.align		4
.L_0:
        /*0004*/ 	.word	index@(_Z10Batch_NormPKfPfmmmm)
        /*0008*/ 	.word	0x00000004


	//----- nvinfo : EIATTR_FRAME_SIZE
	.align		4
.L_1:
        /*000c*/ 	.byte	0x04, 0x11
        /*000e*/ 	.short	(.L_3 - .L_2)
	.align		4
.L_2:
        /*0010*/ 	.word	index@(_Z10Batch_NormPKfPfmmmm)
        /*0014*/ 	.word	0x00000000


	//----- nvinfo : EIATTR_MIN_STACK_SIZE
	.align		4
.L_3:
        /*0018*/ 	.byte	0x04, 0x12
        /*001a*/ 	.short	(.L_5 - .L_4)
	.align		4
.L_4:
        /*001c*/ 	.word	index@(_Z10Batch_NormPKfPfmmmm)
        /*0020*/ 	.word	0x00000000
.L_5:


//--------------------- .nv.compat                --------------------------
	.section	.nv.compat,"",@"SHT_CUDA_COMPAT_INFO"
	.align	4
        /*0000*/ 	.byte	0x02, 0x09, 0x00, 0x00, 0x02, 0x02, 0x01, 0x00, 0x02, 0x05, 0x05, 0x00, 0x03, 0x07, 0x01, 0x01
        /*0010*/ 	.byte	0x02, 0x03, 0x00, 0x00, 0x02, 0x06, 0x01, 0x00, 0x04, 0x0b, 0x08, 0x00, 0x09, 0x00, 0x00, 0x00
        /*0020*/ 	.byte	0x00, 0x00, 0x00, 0x00


//--------------------- .nv.info._Z10Batch_NormPKfPfmmmm --------------------------
	.section	.nv.info._Z10Batch_NormPKfPfmmmm,"",@"SHT_CUDA_INFO"
	.sectionflags	@""
	.align	4


	//----- nvinfo : EIATTR_CUDA_API_VERSION
	.align		4
        /*0000*/ 	.byte	0x04, 0x37
        /*0002*/ 	.short	(.L_7 - .L_6)
.L_6:
        /*0004*/ 	.word	0x00000082


	//----- nvinfo : EIATTR_KPARAM_INFO
	.align		4
.L_7:
        /*0008*/ 	.byte	0x04, 0x17
        /*000a*/ 	.short	(.L_9 - .L_8)
.L_8:
        /*000c*/ 	.word	0x00000000
        /*0010*/ 	.short	0x0005
        /*0012*/ 	.short	0x0028
        /*0014*/ 	.byte	0x00, 0xf0, 0x21, 0x00


	//----- nvinfo : EIATTR_KPARAM_INFO
	.align		4
.L_9:
        /*0018*/ 	.byte	0x04, 0x17
        /*001a*/ 	.short	(.L_11 - .L_10)
.L_10:
        /*001c*/ 	.word	0x00000000
        /*0020*/ 	.short	0x0004
        /*0022*/ 	.short	0x0020
        /*0024*/ 	.byte	0x00, 0xf0, 0x21, 0x00


	//----- nvinfo : EIATTR_KPARAM_INFO
	.align		4
.L_11:
        /*0028*/ 	.byte	0x04, 0x17
        /*002a*/ 	.short	(.L_13 - .L_12)
.L_12:
        /*002c*/ 	.word	0x00000000
        /*0030*/ 	.short	0x0003
        /*0032*/ 	.short	0x0018
        /*0034*/ 	.byte	0x00, 0xf0, 0x21, 0x00


	//----- nvinfo : EIATTR_KPARAM_INFO
	.align		4
.L_13:
        /*0038*/ 	.byte	0x04, 0x17
        /*003a*/ 	.short	(.L_15 - .L_14)
.L_14:
        /*003c*/ 	.word	0x00000000
        /*0040*/ 	.short	0x0002
        /*0042*/ 	.short	0x0010
        /*0044*/ 	.byte	0x00, 0xf0, 0x21, 0x00


	//----- nvinfo : EIATTR_KPARAM_INFO
	.align		4
.L_15:
        /*0048*/ 	.byte	0x04, 0x17
        /*004a*/ 	.short	(.L_17 - .L_16)
.L_16:
        /*004c*/ 	.word	0x00000000
        /*0050*/ 	.short	0x0001
        /*0052*/ 	.short	0x0008
        /*0054*/ 	.byte	0x00, 0xf5, 0x21, 0x00


	//----- nvinfo : EIATTR_KPARAM_INFO
	.align		4
.L_17:
        /*0058*/ 	.byte	0x04, 0x17
        /*005a*/ 	.short	(.L_19 - .L_18)
.L_18:
        /*005c*/ 	.word	0x00000000
        /*0060*/ 	.short	0x0000
        /*0062*/ 	.short	0x0000
        /*0064*/ 	.byte	0x00, 0xf5, 0x21, 0x00


	//----- nvinfo : EIATTR_SPARSE_MMA_MASK
	.align		4
.L_19:
        /*0068*/ 	.byte	0x03, 0x50
        /*006a*/ 	.short	0x0000


	//----- nvinfo : EIATTR_MAXREG_COUNT
	.align		4
        /*006c*/ 	.byte	0x03, 0x1b
        /*006e*/ 	.short	0x00ff


	//----- nvinfo : EIATTR_MERCURY_ISA_VERSION
	.align		4
        /*0070*/ 	.byte	0x03, 0x5f
        /*0072*/ 	.short	0x0101


	//----- nvinfo : EIATTR_VRC_CTA_INIT_COUNT
	.align		4
        /*0074*/ 	.byte	0x02, 0x4a
	.zero		1
	.zero		1


	//----- nvinfo : EIATTR_EXIT_INSTR_OFFSETS
	.align		4
        /*0078*/ 	.byte	0x04, 0x1c
        /*007a*/ 	.short	(.L_21 - .L_20)


	//   ....[0]....
.L_20:
        /*007c*/ 	.word	0x00000010


	//----- nvinfo : EIATTR_CBANK_PARAM_SIZE
	.align		4
.L_21:
        /*0080*/ 	.byte	0x03, 0x19
        /*0082*/ 	.short	0x0030


	//----- nvinfo : EIATTR_PARAM_CBANK
	.align		4
        /*0084*/ 	.byte	0x04, 0x0a
        /*0086*/ 	.short	(.L_23 - .L_22)
	.align		4
.L_22:
        /*0088*/ 	.word	index@(.nv.constant0._Z10Batch_NormPKfPfmmmm)
        /*008c*/ 	.short	0x0380
        /*008e*/ 	.short	0x0030


	//----- nvinfo : EIATTR_SW_WAR
	.align		4
.L_23:
        /*0090*/ 	.byte	0x04, 0x36
        /*0092*/ 	.short	(.L_25 - .L_24)
.L_24:
        /*0094*/ 	.word	0x00000008
.L_25:


//--------------------- .nv.callgraph             --------------------------
	.section	.nv.callgraph,"",@"SHT_CUDA_CALLGRAPH"
	.align	4
	.sectionentsize	8
	.align		4
        /*0000*/ 	.word	0x00000000
	.align		4
        /*0004*/ 	.word	0xffffffff
	.align		4
        /*0008*/ 	.word	0x00000000
	.align		4
        /*000c*/ 	.word	0xfffffffe
	.align		4
        /*0010*/ 	.word	0x00000000
	.align		4
        /*0014*/ 	.word	0xfffffffd
	.align		4
        /*0018*/ 	.word	0x00000000
	.align		4
        /*001c*/ 	.word	0xfffffffc


//--------------------- .text._Z10Batch_NormPKfPfmmmm --------------------------
	.section	.text._Z10Batch_NormPKfPfmmmm,"ax",@progbits
	.align	128
        .global         _Z10Batch_NormPKfPfmmmm
        .type           _Z10Batch_NormPKfPfmmmm,@function
        .size           _Z10Batch_NormPKfPfmmmm,(.L_x_1 - _Z10Batch_NormPKfPfmmmm)
        .other          _Z10Batch_NormPKfPfmmmm,@"STO_CUDA_ENTRY STV_DEFAULT"
_Z10Batch_NormPKfPfmmmm:
.text._Z10Batch_NormPKfPfmmmm:
[----:B------:R-:W-:Y:S01]  /*0000*/  LDC R1, c[0x0][0x37c] ;  /* 0x0000df00ff017b82 */ /* 0x000fe20000000800 */
[----:B------:R-:W-:Y:S05]  /*0010*/  EXIT ;  /* 0x000000000000794d */ /* 0x000fea0003800000 */
.L_x_0:
[----:B------:R-:W-:-:S00]  /*0020*/  BRA `(.L_x_0) ;  /* 0xfffffffc00fc7947 */ /* 0x000fc0000383ffff */
[----:B------:R-:W-:-:S00]  /*0030*/  NOP ;  /* 0x0000000000007918 */ /* 0x000fc00000000000 */
        /* <DEDUP_REMOVED lines=12> */
.L_x_1:


//--------------------- .nv.shared.reserved.0     --------------------------
	.section	.nv.shared.reserved.0,"aw",@nobits
	.weak		__nv_reservedSMEM_offset_0_alias
	.size		__nv_reservedSMEM_offset_0_alias, 0, 64
	.other		__nv_reservedSMEM_offset_0_alias,@"STO_CUDA_RESERVED_SHARED STV_DEFAULT"
__nv_reservedSMEM_offset_0_alias:
	.zero		0
	.zero		64


//--------------------- .nv.constant0._Z10Batch_NormPKfPfmmmm --------------------------
	.section	.nv.constant0._Z10Batch_NormPKfPfmmmm,"a",@progbits
	.sectionflags	@""
	.align	4
.nv.constant0._Z10Batch_NormPKfPfmmmm:
	.zero		944


//--------------------- SYMBOLS --------------------------

	.type		.nv.reservedSmem.offset0,@object
	.size		.nv.reservedSmem.offset0,0x4
